//
// Generated by NVIDIA NVVM Compiler
//
// Compiler Build ID: CL-36424714
// Cuda compilation tools, release 13.0, V13.0.88
// Based on NVVM 20.0.0
//

.version 9.0
.target sm_100
.address_size 64

	// .globl	_Z12sumReductionPiS_
.extern .shared .align 16 .b8 partial_sum[];

.visible .entry _Z12sumReductionPiS_(
	.param .u64 .ptr .align 1 _Z12sumReductionPiS__param_0,
	.param .u64 .ptr .align 1 _Z12sumReductionPiS__param_1
)
{
	.reg .pred 	%p<5>;
	.reg .b32 	%r<21>;
	.reg .b64 	%rd<9>;

	ld.param.u64 	%rd2, [_Z12sumReductionPiS__param_0];
	ld.param.u64 	%rd1, [_Z12sumReductionPiS__param_1];
	cvta.to.global.u64 	%rd3, %rd2;
	mov.u32 	%r1, %ctaid.x;
	mov.u32 	%r2, %ntid.x;
	mov.u32 	%r3, %tid.x;
	mad.lo.s32 	%r7, %r1, %r2, %r3;
	mul.wide.s32 	%rd4, %r7, 4;
	add.s64 	%rd5, %rd3, %rd4;
	ld.global.u32 	%r8, [%rd5];
	shl.b32 	%r9, %r3, 2;
	mov.u32 	%r10, partial_sum;
	add.s32 	%r4, %r10, %r9;
	st.shared.u32 	[%r4], %r8;
	bar.sync 	0;
	setp.lt.u32 	%p1, %r2, 2;
	@%p1 bra 	$L__BB0_5;
	mov.b32 	%r20, 1;
$L__BB0_2:
	shl.b32 	%r6, %r20, 1;
	add.s32 	%r12, %r6, -1;
	and.b32  	%r13, %r12, %r3;
	setp.ne.s32 	%p2, %r13, 0;
	@%p2 bra 	$L__BB0_4;
	shl.b32 	%r14, %r20, 2;
	add.s32 	%r15, %r4, %r14;
	ld.shared.u32 	%r16, [%r15];
	ld.shared.u32 	%r17, [%r4];
	add.s32 	%r18, %r17, %r16;
	st.shared.u32 	[%r4], %r18;
$L__BB0_4:
	bar.sync 	0;
	setp.lt.u32 	%p3, %r6, %r2;
	mov.u32 	%r20, %r6;
	@%p3 bra 	$L__BB0_2;
$L__BB0_5:
	setp.ne.s32 	%p4, %r3, 0;
	@%p4 bra 	$L__BB0_7;
	ld.shared.u32 	%r19, [partial_sum];
	cvta.to.global.u64 	%rd6, %rd1;
	mul.wide.u32 	%rd7, %r1, 4;
	add.s64 	%rd8, %rd6, %rd7;
	st.global.u32 	[%rd8], %r19;
$L__BB0_7:
	ret;

}
	// .globl	_Z25nonDivergenceSumReductionPiS_
.visible .entry _Z25nonDivergenceSumReductionPiS_(
	.param .u64 .ptr .align 1 _Z25nonDivergenceSumReductionPiS__param_0,
	.param .u64 .ptr .align 1 _Z25nonDivergenceSumReductionPiS__param_1
)
{
	.reg .pred 	%p<5>;
	.reg .b32 	%r<24>;
	.reg .b64 	%rd<9>;

	ld.param.u64 	%rd2, [_Z25nonDivergenceSumReductionPiS__param_0];
	ld.param.u64 	%rd1, [_Z25nonDivergenceSumReductionPiS__param_1];
	cvta.to.global.u64 	%rd3, %rd2;
	mov.u32 	%r1, %ctaid.x;
	mov.u32 	%r2, %ntid.x;
	mov.u32 	%r3, %tid.x;
	mad.lo.s32 	%r7, %r1, %r2, %r3;
	mul.wide.s32 	%rd4, %r7, 4;
	add.s64 	%rd5, %rd3, %rd4;
	ld.global.u32 	%r8, [%rd5];
	shl.b32 	%r9, %r3, 2;
	mov.u32 	%r10, partial_sum;
	add.s32 	%r11, %r10, %r9;
	st.shared.u32 	[%r11], %r8;
	bar.sync 	0;
	setp.lt.u32 	%p1, %r2, 2;
	@%p1 bra 	$L__BB1_5;
	mov.b32 	%r23, 1;
$L__BB1_2:
	shl.b32 	%r5, %r23, 1;
	mul.lo.s32 	%r6, %r5, %r3;
	setp.ge.u32 	%p2, %r6, %r2;
	@%p2 bra 	$L__BB1_4;
	add.s32 	%r13, %r6, %r23;
	shl.b32 	%r14, %r13, 2;
	add.s32 	%r16, %r10, %r14;
	ld.shared.u32 	%r17, [%r16];
	shl.b32 	%r18, %r6, 2;
	add.s32 	%r19, %r10, %r18;
	ld.shared.u32 	%r20, [%r19];
	add.s32 	%r21, %r20, %r17;
	st.shared.u32 	[%r19], %r21;
$L__BB1_4:
	bar.sync 	0;
	setp.lt.u32 	%p3, %r5, %r2;
	mov.u32 	%r23, %r5;
	@%p3 bra 	$L__BB1_2;
$L__BB1_5:
	setp.ne.s32 	%p4, %r3, 0;
	@%p4 bra 	$L__BB1_7;
	ld.shared.u32 	%r22, [partial_sum];
	cvta.to.global.u64 	%rd6, %rd1;
	mul.wide.u32 	%rd7, %r1, 4;
	add.s64 	%rd8, %rd6, %rd7;
	st.global.u32 	[%rd8], %r22;
$L__BB1_7:
	ret;

}


// ===== COMPILED SASS (sm_100) =====

	.target	sm_100

	.elftype	@"ET_EXEC"


//--------------------- .note.nv.tkinfo           --------------------------
	.section	.note.nv.tkinfo,"",@"SHT_NOTE"
	.sectionflags	@"SHF_NOTE_NV_TKINFO"
	.tkinfo
        /*0018*/ 	.word	0x00000002
        /*0030*/ 	.string	""
        /*0030*/ 	.string	"ptxas"
        /*0030*/ 	.string	"Cuda compilation tools, release 13.0, V13.0.88"
        /*0030*/ 	.string	"Build cuda_13.0.r13.0/compiler.36424714_0"
        /*0030*/ 	.string	"-arch sm_100 -m 64 "



//--------------------- .note.nv.cuinfo           --------------------------
	.section	.note.nv.cuinfo,"",@"SHT_NOTE"
	.sectionflags	@"SHF_NOTE_NV_CUINFO"
        /*0018*/ 	.short	0x0002
        /*001a*/ 	.short	0x0064
        /*001c*/ 	.short	0x0082
	.zero		2


//--------------------- .nv.info                  --------------------------
	.section	.nv.info,"",@"SHT_CUDA_INFO"
	.align	4


	//----- nvinfo : EIATTR_REGCOUNT
	.align		4
        /*0000*/ 	.byte	0x04, 0x2f
        /*0002*/ 	.short	(.L_1 - .L_0)
	.align		4
.L_0:
        /*0004*/ 	.word	index@(_Z12sumReductionPiS_)
        /*0008*/ 	.word	0x0000000b


	//----- nvinfo : EIATTR_FRAME_SIZE
	.align		4
.L_1:
        /*000c*/ 	.byte	0x04, 0x11
        /*000e*/ 	.short	(.L_3 - .L_2)
	.align		4
.L_2:
        /*0010*/ 	.word	index@(_Z12sumReductionPiS_)
        /*0014*/ 	.word	0x00000000


	//----- nvinfo : EIATTR_REGCOUNT
	.align		4
.L_3:
        /*0018*/ 	.byte	0x04, 0x2f
        /*001a*/ 	.short	(.L_5 - .L_4)
	.align		4
.L_4:
        /*001c*/ 	.word	index@(_Z25nonDivergenceSumReductionPiS_)
        /*0020*/ 	.word	0x0000000a


	//----- nvinfo : EIATTR_FRAME_SIZE
	.align		4
.L_5:
        /*0024*/ 	.byte	0x04, 0x11
        /*0026*/ 	.short	(.L_7 - .L_6)
	.align		4
.L_6:
        /*0028*/ 	.word	index@(_Z25nonDivergenceSumReductionPiS_)
        /*002c*/ 	.word	0x00000000


	//----- nvinfo : EIATTR_MIN_STACK_SIZE
	.align		4
.L_7:
        /*0030*/ 	.byte	0x04, 0x12
        /*0032*/ 	.short	(.L_9 - .L_8)
	.align		4
.L_8:
        /*0034*/ 	.word	index@(_Z25nonDivergenceSumReductionPiS_)
        /*0038*/ 	.word	0x00000000


	//----- nvinfo : EIATTR_MIN_STACK_SIZE
	.align		4
.L_9:
        /*003c*/ 	.byte	0x04, 0x12
        /*003e*/ 	.short	(.L_11 - .L_10)
	.align		4
.L_10:
        /*0040*/ 	.word	index@(_Z12sumReductionPiS_)
        /*0044*/ 	.word	0x00000000
.L_11:


//--------------------- .nv.compat                --------------------------
	.section	.nv.compat,"",@"SHT_CUDA_COMPAT_INFO"
	.align	4
        /*0000*/ 	.byte	0x02, 0x09, 0x00, 0x00, 0x02, 0x02, 0x01, 0x00, 0x02, 0x05, 0x05, 0x00, 0x03, 0x07, 0x01, 0x01
        /*0010*/ 	.byte	0x02, 0x03, 0x00, 0x00, 0x02, 0x06, 0x01, 0x00, 0x04, 0x0b, 0x08, 0x00, 0x09, 0x00, 0x00, 0x00
        /*0020*/ 	.byte	0x00, 0x00, 0x00, 0x00


//--------------------- .nv.info._Z25nonDivergenceSumReductionPiS_ --------------------------
	.section	.nv.info._Z25nonDivergenceSumReductionPiS_,"",@"SHT_CUDA_INFO"
	.sectionflags	@""
	.align	4


	//----- nvinfo : EIATTR_CUDA_API_VERSION
	.align		4
        /*0000*/ 	.byte	0x04, 0x37
        /*0002*/ 	.short	(.L_13 - .L_12)
.L_12:
        /*0004*/ 	.word	0x00000082


	//----- nvinfo : EIATTR_KPARAM_INFO
	.align		4
.L_13:
        /*0008*/ 	.byte	0x04, 0x17
        /*000a*/ 	.short	(.L_15 - .L_14)
.L_14:
        /*000c*/ 	.word	0x00000000
        /*0010*/ 	.short	0x0001
        /*0012*/ 	.short	0x0008
        /*0014*/ 	.byte	0x00, 0xf5, 0x21, 0x00


	//----- nvinfo : EIATTR_KPARAM_INFO
	.align		4
.L_15:
        /*0018*/ 	.byte	0x04, 0x17
        /*001a*/ 	.short	(.L_17 - .L_16)
.L_16:
        /*001c*/ 	.word	0x00000000
        /*0020*/ 	.short	0x0000
        /*0022*/ 	.short	0x0000
        /*0024*/ 	.byte	0x00, 0xf5, 0x21, 0x00


	//----- nvinfo : EIATTR_SPARSE_MMA_MASK
	.align		4
.L_17:
        /*0028*/ 	.byte	0x03, 0x50
        /*002a*/ 	.short	0x0000


	//----- nvinfo : EIATTR_MAXREG_COUNT
	.align		4
        /*002c*/ 	.byte	0x03, 0x1b
        /*002e*/ 	.short	0x00ff


	//----- nvinfo : EIATTR_NUM_BARRIERS
	.align		4
        /*0030*/ 	.byte	0x02, 0x4c
        /*0032*/ 	.byte	0x01
	.zero		1


	//----- nvinfo : EIATTR_MERCURY_ISA_VERSION
	.align		4
        /*0034*/ 	.byte	0x03, 0x5f
        /*0036*/ 	.short	0x0101


	//----- nvinfo : EIATTR_VRC_CTA_INIT_COUNT
	.align		4
        /*0038*/ 	.byte	0x02, 0x4a
	.zero		1
	.zero		1


	//----- nvinfo : EIATTR_EXIT_INSTR_OFFSETS
	.align		4
        /*003c*/ 	.byte	0x04, 0x1c
        /*003e*/ 	.short	(.L_19 - .L_18)


	//   ....[0]....
.L_18:
        /*0040*/ 	.word	0x00000210


	//   ....[1]....
        /*0044*/ 	.word	0x00000290


	//----- nvinfo : EIATTR_CBANK_PARAM_SIZE
	.align		4
.L_19:
        /*0048*/ 	.byte	0x03, 0x19
        /*004a*/ 	.short	0x0010


	//----- nvinfo : EIATTR_PARAM_CBANK
	.align		4
        /*004c*/ 	.byte	0x04, 0x0a
        /*004e*/ 	.short	(.L_21 - .L_20)
	.align		4
.L_20:
        /*0050*/ 	.word	index@(.nv.constant0._Z25nonDivergenceSumReductionPiS_)
        /*0054*/ 	.short	0x0380
        /*0056*/ 	.short	0x0010


	//----- nvinfo : EIATTR_SW_WAR
	.align		4
.L_21:
        /*0058*/ 	.byte	0x04, 0x36
        /*005a*/ 	.short	(.L_23 - .L_22)
.L_22:
        /*005c*/ 	.word	0x00000008
.L_23:


//--------------------- .nv.info._Z12sumReductionPiS_ --------------------------
	.section	.nv.info._Z12sumReductionPiS_,"",@"SHT_CUDA_INFO"
	.sectionflags	@""
	.align	4


	//----- nvinfo : EIATTR_CUDA_API_VERSION
	.align		4
        /*0000*/ 	.byte	0x04, 0x37
        /*0002*/ 	.short	(.L_25 - .L_24)
.L_24:
        /*0004*/ 	.word	0x00000082


	//----- nvinfo : EIATTR_KPARAM_INFO
	.align		4
.L_25:
        /*0008*/ 	.byte	0x04, 0x17
        /*000a*/ 	.short	(.L_27 - .L_26)
.L_26:
        /*000c*/ 	.word	0x00000000
        /*0010*/ 	.short	0x0001
        /*0012*/ 	.short	0x0008
        /*0014*/ 	.byte	0x00, 0xf5, 0x21, 0x00


	//----- nvinfo : EIATTR_KPARAM_INFO
	.align		4
.L_27:
        /*0018*/ 	.byte	0x04, 0x17
        /*001a*/ 	.short	(.L_29 - .L_28)
.L_28:
        /*001c*/ 	.word	0x00000000
        /*0020*/ 	.short	0x0000
        /*0022*/ 	.short	0x0000
        /*0024*/ 	.byte	0x00, 0xf5, 0x21, 0x00


	//----- nvinfo : EIATTR_SPARSE_MMA_MASK
	.align		4
.L_29:
        /*0028*/ 	.byte	0x03, 0x50
        /*002a*/ 	.short	0x0000


	//----- nvinfo : EIATTR_MAXREG_COUNT
	.align		4
        /*002c*/ 	.byte	0x03, 0x1b
        /*002e*/ 	.short	0x00ff


	//----- nvinfo : EIATTR_NUM_BARRIERS
	.align		4
        /*0030*/ 	.byte	0x02, 0x4c
        /*0032*/ 	.byte	0x01
	.zero		1


	//----- nvinfo : EIATTR_MERCURY_ISA_VERSION
	.align		4
        /*0034*/ 	.byte	0x03, 0x5f
        /*0036*/ 	.short	0x0101


	//----- nvinfo : EIATTR_VRC_CTA_INIT_COUNT
	.align		4
        /*0038*/ 	.byte	0x02, 0x4a
	.zero		1
	.zero		1


	//----- nvinfo : EIATTR_EXIT_INSTR_OFFSETS
	.align		4
        /*003c*/ 	.byte	0x04, 0x1c
        /*003e*/ 	.short	(.L_31 - .L_30)


	//   ....[0]....
.L_30:
        /*0040*/ 	.word	0x000001f0


	//   ....[1]....
        /*0044*/ 	.word	0x00000270


	//----- nvinfo : EIATTR_CBANK_PARAM_SIZE
	.align		4
.L_31:
        /*0048*/ 	.byte	0x03, 0x19
        /*004a*/ 	.short	0x0010


	//----- nvinfo : EIATTR_PARAM_CBANK
	.align		4
        /*004c*/ 	.byte	0x04, 0x0a
        /*004e*/ 	.short	(.L_33 - .L_32)
	.align		4
.L_32:
        /*0050*/ 	.word	index@(.nv.constant0._Z12sumReductionPiS_)
        /*0054*/ 	.short	0x0380
        /*0056*/ 	.short	0x0010


	//----- nvinfo : EIATTR_SW_WAR
	.align		4
.L_33:
        /*0058*/ 	.byte	0x04, 0x36
        /*005a*/ 	.short	(.L_35 - .L_34)
.L_34:
        /*005c*/ 	.word	0x00000008
.L_35:


//--------------------- .nv.callgraph             --------------------------
	.section	.nv.callgraph,"",@"SHT_CUDA_CALLGRAPH"
	.align	4
	.sectionentsize	8
	.align		4
        /*0000*/ 	.word	0x00000000
	.align		4
        /*0004*/ 	.word	0xffffffff
	.align		4
        /*0008*/ 	.word	0x00000000
	.align		4
        /*000c*/ 	.word	0xfffffffe
	.align		4
        /*0010*/ 	.word	0x00000000
	.align		4
        /*0014*/ 	.word	0xfffffffd
	.align		4
        /*0018*/ 	.word	0x00000000
	.align		4
        /*001c*/ 	.word	0xfffffffc


//--------------------- .text._Z25nonDivergenceSumReductionPiS_ --------------------------
	.section	.text._Z25nonDivergenceSumReductionPiS_,"ax",@progbits
	.align	128
        .global         _Z25nonDivergenceSumReductionPiS_
        .type           _Z25nonDivergenceSumReductionPiS_,@function
        .size           _Z25nonDivergenceSumReductionPiS_,(.L_x_6 - _Z25nonDivergenceSumReductionPiS_)
        .other          _Z25nonDivergenceSumReductionPiS_,@"STO_CUDA_ENTRY STV_DEFAULT"
_Z25nonDivergenceSumReductionPiS_:
.text._Z25nonDivergenceSumReductionPiS_:
[----:B------:R-:W-:Y:S01]  /*0000*/  LDC R1, c[0x0][0x37c] ;  /* 0x0000df00ff017b82 */ /* 0x000fe20000000800 */
[----:B------:R-:W0:Y:S07]  /*0010*/  S2R R7, SR_CTAID.X ;  /* 0x0000000000077919 */ /* 0x000e2e0000002500 */
[----:B------:R-:W1:Y:S01]  /*0020*/  LDC.64 R2, c[0x0][0x380] ;  /* 0x0000e000ff027b82 */ /* 0x000e620000000a00 */
[----:B------:R-:W0:Y:S01]  /*0030*/  LDCU UR7, c[0x0][0x360] ;  /* 0x00006c00ff0777ac */ /* 0x000e220008000800 */
[----:B------:R-:W0:Y:S01]  /*0040*/  S2R R4, SR_TID.X ;  /* 0x0000000000047919 */ /* 0x000e220000002100 */
[----:B------:R-:W2:Y:S01]  /*0050*/  LDCU.64 UR8, c[0x0][0x358] ;  /* 0x00006b00ff0877ac */ /* 0x000ea20008000a00 */
[----:B0-----:R-:W-:-:S04]  /*0060*/  IMAD R5, R7, UR7, R4 ;  /* 0x0000000707057c24 */ /* 0x001fc8000f8e0204 */
[----:B-1----:R-:W-:-:S06]  /*0070*/  IMAD.WIDE R2, R5, 0x4, R2 ;  /* 0x0000000405027825 */ /* 0x002fcc00078e0202 */
[----:B--2---:R-:W2:Y:S01]  /*0080*/  LDG.E R2, desc[UR8][R2.64] ;  /* 0x0000000802027981 */ /* 0x004ea2000c1e1900 */
[----:B------:R-:W0:Y:S01]  /*0090*/  S2UR UR5, SR_CgaCtaId ;  /* 0x00000000000579c3 */ /* 0x000e220000008800 */
[----:B------:R-:W-:Y:S01]  /*00a0*/  UMOV UR4, 0x400 ;  /* 0x0000040000047882 */ /* 0x000fe20000000000 */
[----:B------:R-:W-:Y:S01]  /*00b0*/  UISETP.GE.U32.AND UP0, UPT, UR7, 0x2, UPT ;  /* 0x000000020700788c */ /* 0x000fe2000bf06070 */
[----:B------:R-:W-:Y:S01]  /*00c0*/  ISETP.NE.AND P1, PT, R4, RZ, PT ;  /* 0x000000ff0400720c */ /* 0x000fe20003f25270 */
[----:B0-----:R-:W-:-:S06]  /*00d0*/  ULEA UR4, UR5, UR4, 0x18 ;  /* 0x0000000405047291 */ /* 0x001fcc000f8ec0ff */
[----:B------:R-:W-:-:S05]  /*00e0*/  LEA R5, R4, UR4, 0x2 ;  /* 0x0000000404057c11 */ /* 0x000fca000f8e10ff */
[----:B--2---:R0:W-:Y:S01]  /*00f0*/  STS [R5], R2 ;  /* 0x0000000205007388 */ /* 0x0041e20000000800 */
[----:B------:R-:W-:Y:S06]  /*0100*/  BAR.SYNC.DEFER_BLOCKING 0x0 ;  /* 0x0000000000007b1d */ /* 0x000fec0000010000 */
[----:B------:R-:W-:Y:S05]  /*0110*/  BRA.U !UP0, `(.L_x_0) ;  /* 0x00000001083c7547 */ /* 0x000fea000b800000 */
[----:B------:R-:W-:-:S05]  /*0120*/  UMOV UR5, 0x1 ;  /* 0x0000000100057882 */ /* 0x000fca0000000000 */
.L_x_1:
[----:B------:R-:W-:-:S04]  /*0130*/  USHF.L.U32 UR6, UR5, 0x1, URZ ;  /* 0x0000000105067899 */ /* 0x000fc800080006ff */
[----:B------:R-:W-:Y:S02]  /*0140*/  UISETP.GE.U32.AND UP0, UPT, UR6, UR7, UPT ;  /* 0x000000070600728c */ /* 0x000fe4000bf06070 */
[----:B01----:R-:W-:-:S05]  /*0150*/  IMAD R2, R4, UR6, RZ ;  /* 0x0000000604027c24 */ /* 0x003fca000f8e02ff */
[----:B------:R-:W-:-:S13]  /*0160*/  ISETP.GE.U32.AND P0, PT, R2, UR7, PT ;  /* 0x0000000702007c0c */ /* 0x000fda000bf06070 */
[C---:B------:R-:W-:Y:S01]  /*0170*/  @!P0 VIADD R0, R2.reuse, UR5 ;  /* 0x0000000502008c36 */ /* 0x040fe20008000000 */
[----:B------:R-:W-:Y:S01]  /*0180*/  @!P0 LEA R2, R2, UR4, 0x2 ;  /* 0x0000000402028c11 */ /* 0x000fe2000f8e10ff */
[----:B------:R-:W-:-:S03]  /*0190*/  UMOV UR5, UR6 ;  /* 0x0000000600057c82 */ /* 0x000fc60008000000 */
[----:B------:R-:W-:Y:S01]  /*01a0*/  @!P0 LEA R0, R0, UR4, 0x2 ;  /* 0x0000000400008c11 */ /* 0x000fe2000f8e10ff */
[----:B------:R-:W-:Y:S05]  /*01b0*/  @!P0 LDS R3, [R2] ;  /* 0x0000000002038984 */ /* 0x000fea0000000800 */
[----:B------:R-:W0:Y:S02]  /*01c0*/  @!P0 LDS R0, [R0] ;  /* 0x0000000000008984 */ /* 0x000e240000000800 */
[----:B0-----:R-:W-:-:S05]  /*01d0*/  @!P0 IADD3 R3, PT, PT, R0, R3, RZ ;  /* 0x0000000300038210 */ /* 0x001fca0007ffe0ff */
[----:B------:R1:W-:Y:S01]  /*01e0*/  @!P0 STS [R2], R3 ;  /* 0x0000000302008388 */ /* 0x0003e20000000800 */
[----:B------:R-:W-:Y:S06]  /*01f0*/  BAR.SYNC.DEFER_BLOCKING 0x0 ;  /* 0x0000000000007b1d */ /* 0x000fec0000010000 */
[----:B------:R-:W-:Y:S05]  /*0200*/  BRA.U !UP0, `(.L_x_1) ;  /* 0xfffffffd08c87547 */ /* 0x000fea000b83ffff */
.L_x_0:
[----:B------:R-:W-:Y:S05]  /*0210*/  @P1 EXIT ;  /* 0x000000000000194d */ /* 0x000fea0003800000 */
[----:B------:R-:W2:Y:S01]  /*0220*/  S2UR UR5, SR_CgaCtaId ;  /* 0x00000000000579c3 */ /* 0x000ea20000008800 */
[----:B------:R-:W-:-:S07]  /*0230*/  UMOV UR4, 0x400 ;  /* 0x0000040000047882 */ /* 0x000fce0000000000 */
[----:B01----:R-:W0:Y:S01]  /*0240*/  LDC.64 R2, c[0x0][0x388] ;  /* 0x0000e200ff027b82 */ /* 0x003e220000000a00 */
[----:B--2---:R-:W-:Y:S01]  /*0250*/  ULEA UR4, UR5, UR4, 0x18 ;  /* 0x0000000405047291 */ /* 0x004fe2000f8ec0ff */
[----:B0-----:R-:W-:-:S08]  /*0260*/  IMAD.WIDE.U32 R2, R7, 0x4, R2 ;  /* 0x0000000407027825 */ /* 0x001fd000078e0002 */
[----:B------:R-:W0:Y:S04]  /*0270*/  LDS R5, [UR4] ;  /* 0x00000004ff057984 */ /* 0x000e280008000800 */
[----:B0-----:R-:W-:Y:S01]  /*0280*/  STG.E desc[UR8][R2.64], R5 ;  /* 0x0000000502007986 */ /* 0x001fe2000c101908 */
[----:B------:R-:W-:Y:S05]  /*0290*/  EXIT ;  /* 0x000000000000794d */ /* 0x000fea0003800000 */
.L_x_2:
[----:B------:R-:W-:-:S00]  /*02a0*/  BRA `(.L_x_2) ;  /* 0xfffffffc00fc7947 */ /* 0x000fc0000383ffff */
[----:B------:R-:W-:-:S00]  /*02b0*/  NOP ;  /* 0x0000000000007918 */ /* 0x000fc00000000000 */
        /* <DEDUP_REMOVED lines=12> */
.L_x_6:


//--------------------- .text._Z12sumReductionPiS_ --------------------------
	.section	.text._Z12sumReductionPiS_,"ax",@progbits
	.align	128
        .global         _Z12sumReductionPiS_
        .type           _Z12sumReductionPiS_,@function
        .size           _Z12sumReductionPiS_,(.L_x_7 - _Z12sumReductionPiS_)
        .other          _Z12sumReductionPiS_,@"STO_CUDA_ENTRY STV_DEFAULT"
_Z12sumReductionPiS_:
.text._Z12sumReductionPiS_:
        /* <DEDUP_REMOVED lines=18> */
[----:B------:R-:W-:-:S07]  /*0120*/  IMAD.MOV.U32 R0, RZ, RZ, 0x1 ;  /* 0x00000001ff007424 */ /* 0x000fce00078e00ff */
.L_x_4:
[----:B------:R-:W-:-:S05]  /*0130*/  IMAD.SHL.U32 R8, R0, 0x2, RZ ;  /* 0x0000000200087824 */ /* 0x000fca00078e00ff */
[----:B0-----:R-:W-:-:S04]  /*0140*/  IADD3 R2, PT, PT, R8, -0x1, RZ ;  /* 0xffffffff08027810 */ /* 0x001fc80007ffe0ff */
[----:B------:R-:W-:-:S13]  /*0150*/  LOP3.LUT P1, RZ, R2, R6, RZ, 0xc0, !PT ;  /* 0x0000000602ff7212 */ /* 0x000fda000782c0ff */
[----:B------:R-:W-:Y:S01]  /*0160*/  @!P1 IMAD R2, R0, 0x4, R5 ;  /* 0x0000000400029824 */ /* 0x000fe200078e0205 */
[----:B------:R-:W-:Y:S01]  /*0170*/  @!P1 LDS R3, [R5] ;  /* 0x0000000005039984 */ /* 0x000fe20000000800 */
[----:B------:R-:W-:-:S04]  /*0180*/  MOV R0, R8 ;  /* 0x0000000800007202 */ /* 0x000fc80000000f00 */
[----:B------:R-:W0:Y:S02]  /*0190*/  @!P1 LDS R2, [R2] ;  /* 0x0000000002029984 */ /* 0x000e240000000800 */
[----:B0-----:R-:W-:-:S05]  /*01a0*/  @!P1 IADD3 R4, PT, PT, R2, R3, RZ ;  /* 0x0000000302049210 */ /* 0x001fca0007ffe0ff */
[----:B------:R1:W-:Y:S01]  /*01b0*/  @!P1 STS [R5], R4 ;  /* 0x0000000405009388 */ /* 0x0003e20000000800 */
[----:B------:R-:W-:Y:S01]  /*01c0*/  BAR.SYNC.DEFER_BLOCKING 0x0 ;  /* 0x0000000000007b1d */ /* 0x000fe20000010000 */
[----:B------:R-:W-:-:S13]  /*01d0*/  ISETP.GE.U32.AND P1, PT, R8, UR8, PT ;  /* 0x0000000808007c0c */ /* 0x000fda000bf26070 */
[----:B-1----:R-:W-:Y:S05]  /*01e0*/  @!P1 BRA `(.L_x_4) ;  /* 0xfffffffc00d09947 */ /* 0x002fea000383ffff */
.L_x_3:
[----:B------:R-:W-:Y:S05]  /*01f0*/  @P0 EXIT ;  /* 0x000000000000094d */ /* 0x000fea0003800000 */
[----:B------:R-:W1:Y:S01]  /*0200*/  S2UR UR5, SR_CgaCtaId ;  /* 0x00000000000579c3 */ /* 0x000e620000008800 */
[----:B------:R-:W-:-:S07]  /*0210*/  UMOV UR4, 0x400 ;  /* 0x0000040000047882 */ /* 0x000fce0000000000 */
[----:B0-----:R-:W0:Y:S01]  /*0220*/  LDC.64 R2, c[0x0][0x388] ;  /* 0x0000e200ff027b82 */ /* 0x001e220000000a00 */
[----:B-1----:R-:W-:Y:S01]  /*0230*/  ULEA UR4, UR5, UR4, 0x18 ;  /* 0x0000000405047291 */ /* 0x002fe2000f8ec0ff */
[----:B0-----:R-:W-:-:S08]  /*0240*/  IMAD.WIDE.U32 R2, R7, 0x4, R2 ;  /* 0x0000000407027825 */ /* 0x001fd000078e0002 */
[----:B------:R-:W0:Y:S04]  /*0250*/  LDS R5, [UR4] ;  /* 0x00000004ff057984 */ /* 0x000e280008000800 */
[----:B0-----:R-:W-:Y:S01]  /*0260*/  STG.E desc[UR6][R2.64], R5 ;  /* 0x0000000502007986 */ /* 0x001fe2000c101906 */
[----:B------:R-:W-:Y:S05]  /*0270*/  EXIT ;  /* 0x000000000000794d */ /* 0x000fea0003800000 */
.L_x_5:
        /* <DEDUP_REMOVED lines=16> */
.L_x_7:


//--------------------- .nv.shared._Z25nonDivergenceSumReductionPiS_ --------------------------
	.section	.nv.shared._Z25nonDivergenceSumReductionPiS_,"aw",@nobits
	.sectionflags	@""
	.align	16
	.zero		1024


//--------------------- .nv.shared.reserved.0     --------------------------
	.section	.nv.shared.reserved.0,"aw",@nobits
	.weak		__nv_reservedSMEM_offset_0_alias
	.size		__nv_reservedSMEM_offset_0_alias, 0, 64
	.other		__nv_reservedSMEM_offset_0_alias,@"STO_CUDA_RESERVED_SHARED STV_DEFAULT"
__nv_reservedSMEM_offset_0_alias:
	.zero		0
	.zero		64


//--------------------- .nv.shared._Z12sumReductionPiS_ --------------------------
	.section	.nv.shared._Z12sumReductionPiS_,"aw",@nobits
	.sectionflags	@""
	.align	16
	.zero		1024


//--------------------- .nv.constant0._Z25nonDivergenceSumReductionPiS_ --------------------------
	.section	.nv.constant0._Z25nonDivergenceSumReductionPiS_,"a",@progbits
	.sectionflags	@""
	.align	4
.nv.constant0._Z25nonDivergenceSumReductionPiS_:
	.zero		912


//--------------------- .nv.constant0._Z12sumReductionPiS_ --------------------------
	.section	.nv.constant0._Z12sumReductionPiS_,"a",@progbits
	.sectionflags	@""
	.align	4
.nv.constant0._Z12sumReductionPiS_:
	.zero		912


//--------------------- SYMBOLS --------------------------

	.type		.nv.reservedSmem.offset0,@object
	.size		.nv.reservedSmem.offset0,0x4
	.type		.nv.reservedSmem.cap,@object
	.size		.nv.reservedSmem.cap,0x4
